//
// Generated by NVIDIA NVVM Compiler
//
// Compiler Build ID: CL-36424714
// Cuda compilation tools, release 13.0, V13.0.88
// Based on NVVM 20.0.0
//

.version 9.0
.target sm_100
.address_size 64

	// .globl	partial_sum
.extern .shared .align 16 .b8 sdata[];

.visible .entry partial_sum(
	.param .u64 .ptr .align 1 partial_sum_param_0,
	.param .u64 .ptr .align 1 partial_sum_param_1
)
{
	.reg .pred 	%p<6>;
	.reg .b32 	%r<36>;
	.reg .b64 	%rd<11>;

	ld.param.u64 	%rd2, [partial_sum_param_0];
	ld.param.u64 	%rd1, [partial_sum_param_1];
	cvta.to.global.u64 	%rd3, %rd2;
	mov.u32 	%r1, %tid.x;
	mov.u32 	%r2, %ctaid.x;
	mov.u32 	%r35, %ntid.x;
	mul.lo.s32 	%r7, %r35, %r2;
	shl.b32 	%r8, %r7, 1;
	add.s32 	%r9, %r8, %r1;
	mul.wide.u32 	%rd4, %r9, 4;
	add.s64 	%rd5, %rd3, %rd4;
	ld.global.u32 	%r10, [%rd5];
	add.s32 	%r11, %r9, %r35;
	mul.wide.u32 	%rd6, %r11, 4;
	add.s64 	%rd7, %rd3, %rd6;
	ld.global.u32 	%r12, [%rd7];
	add.s32 	%r13, %r12, %r10;
	shl.b32 	%r14, %r1, 2;
	mov.u32 	%r15, sdata;
	add.s32 	%r4, %r15, %r14;
	st.shared.u32 	[%r4], %r13;
	bar.sync 	0;
	setp.lt.u32 	%p1, %r35, 66;
	@%p1 bra 	$L__BB0_4;
$L__BB0_1:
	shr.u32 	%r6, %r35, 1;
	setp.ge.u32 	%p2, %r1, %r6;
	@%p2 bra 	$L__BB0_3;
	shl.b32 	%r16, %r6, 2;
	add.s32 	%r17, %r4, %r16;
	ld.shared.u32 	%r18, [%r17];
	ld.shared.u32 	%r19, [%r4];
	add.s32 	%r20, %r19, %r18;
	st.shared.u32 	[%r4], %r20;
$L__BB0_3:
	bar.sync 	0;
	setp.gt.u32 	%p3, %r35, 131;
	mov.u32 	%r35, %r6;
	@%p3 bra 	$L__BB0_1;
$L__BB0_4:
	setp.gt.u32 	%p4, %r1, 31;
	@%p4 bra 	$L__BB0_7;
	ld.shared.u32 	%r21, [%r4+128];
	ld.shared.u32 	%r22, [%r4];
	add.s32 	%r23, %r22, %r21;
	ld.shared.u32 	%r24, [%r4+64];
	add.s32 	%r25, %r24, %r23;
	ld.shared.u32 	%r26, [%r4+32];
	add.s32 	%r27, %r26, %r25;
	ld.shared.u32 	%r28, [%r4+16];
	add.s32 	%r29, %r28, %r27;
	ld.shared.u32 	%r30, [%r4+8];
	add.s32 	%r31, %r30, %r29;
	ld.shared.u32 	%r32, [%r4+4];
	add.s32 	%r33, %r32, %r31;
	st.shared.u32 	[%r4], %r33;
	setp.ne.s32 	%p5, %r1, 0;
	@%p5 bra 	$L__BB0_7;
	ld.shared.u32 	%r34, [sdata];
	cvta.to.global.u64 	%rd8, %rd1;
	mul.wide.u32 	%rd9, %r2, 4;
	add.s64 	%rd10, %rd8, %rd9;
	st.global.u32 	[%rd10], %r34;
$L__BB0_7:
	ret;

}


// ===== COMPILED SASS (sm_100) =====

	.target	sm_100

	.elftype	@"ET_EXEC"


//--------------------- .note.nv.tkinfo           --------------------------
	.section	.note.nv.tkinfo,"",@"SHT_NOTE"
	.sectionflags	@"SHF_NOTE_NV_TKINFO"
	.tkinfo
        /*0018*/ 	.word	0x00000002
        /*0030*/ 	.string	""
        /*0030*/ 	.string	"ptxas"
        /*0030*/ 	.string	"Cuda compilation tools, release 13.0, V13.0.88"
        /*0030*/ 	.string	"Build cuda_13.0.r13.0/compiler.36424714_0"
        /*0030*/ 	.string	"-arch sm_100 -m 64 "



//--------------------- .note.nv.cuinfo           --------------------------
	.section	.note.nv.cuinfo,"",@"SHT_NOTE"
	.sectionflags	@"SHF_NOTE_NV_CUINFO"
        /*0018*/ 	.short	0x0002
        /*001a*/ 	.short	0x0064
        /*001c*/ 	.short	0x0082
	.zero		2


//--------------------- .nv.info                  --------------------------
	.section	.nv.info,"",@"SHT_CUDA_INFO"
	.align	4


	//----- nvinfo : EIATTR_REGCOUNT
	.align		4
        /*0000*/ 	.byte	0x04, 0x2f
        /*0002*/ 	.short	(.L_1 - .L_0)
	.align		4
.L_0:
        /*0004*/ 	.word	index@(partial_sum)
        /*0008*/ 	.word	0x0000000d


	//----- nvinfo : EIATTR_FRAME_SIZE
	.align		4
.L_1:
        /*000c*/ 	.byte	0x04, 0x11
        /*000e*/ 	.short	(.L_3 - .L_2)
	.align		4
.L_2:
        /*0010*/ 	.word	index@(partial_sum)
        /*0014*/ 	.word	0x00000000


	//----- nvinfo : EIATTR_MIN_STACK_SIZE
	.align		4
.L_3:
        /*0018*/ 	.byte	0x04, 0x12
        /*001a*/ 	.short	(.L_5 - .L_4)
	.align		4
.L_4:
        /*001c*/ 	.word	index@(partial_sum)
        /*0020*/ 	.word	0x00000000
.L_5:


//--------------------- .nv.compat                --------------------------
	.section	.nv.compat,"",@"SHT_CUDA_COMPAT_INFO"
	.align	4
        /*0000*/ 	.byte	0x02, 0x09, 0x00, 0x00, 0x02, 0x02, 0x01, 0x00, 0x02, 0x05, 0x05, 0x00, 0x03, 0x07, 0x01, 0x01
        /*0010*/ 	.byte	0x02, 0x03, 0x00, 0x00, 0x02, 0x06, 0x01, 0x00, 0x04, 0x0b, 0x08, 0x00, 0x09, 0x00, 0x00, 0x00
        /*0020*/ 	.byte	0x00, 0x00, 0x00, 0x00


//--------------------- .nv.info.partial_sum      --------------------------
	.section	.nv.info.partial_sum,"",@"SHT_CUDA_INFO"
	.sectionflags	@""
	.align	4


	//----- nvinfo : EIATTR_CUDA_API_VERSION
	.align		4
        /*0000*/ 	.byte	0x04, 0x37
        /*0002*/ 	.short	(.L_7 - .L_6)
.L_6:
        /*0004*/ 	.word	0x00000082


	//----- nvinfo : EIATTR_KPARAM_INFO
	.align		4
.L_7:
        /*0008*/ 	.byte	0x04, 0x17
        /*000a*/ 	.short	(.L_9 - .L_8)
.L_8:
        /*000c*/ 	.word	0x00000000
        /*0010*/ 	.short	0x0001
        /*0012*/ 	.short	0x0008
        /*0014*/ 	.byte	0x00, 0xf5, 0x21, 0x00


	//----- nvinfo : EIATTR_KPARAM_INFO
	.align		4
.L_9:
        /*0018*/ 	.byte	0x04, 0x17
        /*001a*/ 	.short	(.L_11 - .L_10)
.L_10:
        /*001c*/ 	.word	0x00000000
        /*0020*/ 	.short	0x0000
        /*0022*/ 	.short	0x0000
        /*0024*/ 	.byte	0x00, 0xf5, 0x21, 0x00


	//----- nvinfo : EIATTR_SPARSE_MMA_MASK
	.align		4
.L_11:
        /*0028*/ 	.byte	0x03, 0x50
        /*002a*/ 	.short	0x0000


	//----- nvinfo : EIATTR_MAXREG_COUNT
	.align		4
        /*002c*/ 	.byte	0x03, 0x1b
        /*002e*/ 	.short	0x00ff


	//----- nvinfo : EIATTR_NUM_BARRIERS
	.align		4
        /*0030*/ 	.byte	0x02, 0x4c
        /*0032*/ 	.byte	0x01
	.zero		1


	//----- nvinfo : EIATTR_MERCURY_ISA_VERSION
	.align		4
        /*0034*/ 	.byte	0x03, 0x5f
        /*0036*/ 	.short	0x0101


	//----- nvinfo : EIATTR_VRC_CTA_INIT_COUNT
	.align		4
        /*0038*/ 	.byte	0x02, 0x4a
	.zero		1
	.zero		1


	//----- nvinfo : EIATTR_EXIT_INSTR_OFFSETS
	.align		4
        /*003c*/ 	.byte	0x04, 0x1c
        /*003e*/ 	.short	(.L_13 - .L_12)


	//   ....[0]....
.L_12:
        /*0040*/ 	.word	0x00000230


	//   ....[1]....
        /*0044*/ 	.word	0x00000300


	//   ....[2]....
        /*0048*/ 	.word	0x00000380


	//----- nvinfo : EIATTR_CBANK_PARAM_SIZE
	.align		4
.L_13:
        /*004c*/ 	.byte	0x03, 0x19
        /*004e*/ 	.short	0x0010


	//----- nvinfo : EIATTR_PARAM_CBANK
	.align		4
        /*0050*/ 	.byte	0x04, 0x0a
        /*0052*/ 	.short	(.L_15 - .L_14)
	.align		4
.L_14:
        /*0054*/ 	.word	index@(.nv.constant0.partial_sum)
        /*0058*/ 	.short	0x0380
        /*005a*/ 	.short	0x0010


	//----- nvinfo : EIATTR_SW_WAR
	.align		4
.L_15:
        /*005c*/ 	.byte	0x04, 0x36
        /*005e*/ 	.short	(.L_17 - .L_16)
.L_16:
        /*0060*/ 	.word	0x00000008
.L_17:


//--------------------- .nv.callgraph             --------------------------
	.section	.nv.callgraph,"",@"SHT_CUDA_CALLGRAPH"
	.align	4
	.sectionentsize	8
	.align		4
        /*0000*/ 	.word	0x00000000
	.align		4
        /*0004*/ 	.word	0xffffffff
	.align		4
        /*0008*/ 	.word	0x00000000
	.align		4
        /*000c*/ 	.word	0xfffffffe
	.align		4
        /*0010*/ 	.word	0x00000000
	.align		4
        /*0014*/ 	.word	0xfffffffd
	.align		4
        /*0018*/ 	.word	0x00000000
	.align		4
        /*001c*/ 	.word	0xfffffffc


//--------------------- .text.partial_sum         --------------------------
	.section	.text.partial_sum,"ax",@progbits
	.align	128
        .global         partial_sum
        .type           partial_sum,@function
        .size           partial_sum,(.L_x_3 - partial_sum)
        .other          partial_sum,@"STO_CUDA_ENTRY STV_DEFAULT"
partial_sum:
.text.partial_sum:
[----:B------:R-:W-:Y:S01]  /*0000*/  LDC R1, c[0x0][0x37c] ;  /* 0x0000df00ff017b82 */ /* 0x000fe20000000800 */
[----:B------:R-:W0:Y:S01]  /*0010*/  S2R R0, SR_CTAID.X ;  /* 0x0000000000007919 */ /* 0x000e220000002500 */
[----:B------:R-:W0:Y:S06]  /*0020*/  LDCU UR8, c[0x0][0x360] ;  /* 0x00006c00ff0877ac */ /* 0x000e2c0008000800 */
[----:B------:R-:W1:Y:S01]  /*0030*/  LDC.64 R6, c[0x0][0x380] ;  /* 0x0000e000ff067b82 */ /* 0x000e620000000a00 */
[----:B------:R-:W2:Y:S01]  /*0040*/  S2R R2, SR_TID.X ;  /* 0x0000000000027919 */ /* 0x000ea20000002100 */
[----:B------:R-:W3:Y:S01]  /*0050*/  LDCU.64 UR6, c[0x0][0x358] ;  /* 0x00006b00ff0677ac */ /* 0x000ee20008000a00 */
[----:B0-----:R-:W-:-:S04]  /*0060*/  IMAD R3, R0, UR8, RZ ;  /* 0x0000000800037c24 */ /* 0x001fc8000f8e02ff */
[----:B--2---:R-:W-:-:S04]  /*0070*/  IMAD R3, R3, 0x2, R2 ;  /* 0x0000000203037824 */ /* 0x004fc800078e0202 */
[C---:B------:R-:W-:Y:S02]  /*0080*/  VIADD R9, R3.reuse, UR8 ;  /* 0x0000000803097c36 */ /* 0x040fe40008000000 */
[----:B-1----:R-:W-:-:S04]  /*0090*/  IMAD.WIDE.U32 R4, R3, 0x4, R6 ;  /* 0x0000000403047825 */ /* 0x002fc800078e0006 */
[----:B------:R-:W-:Y:S02]  /*00a0*/  IMAD.WIDE.U32 R6, R9, 0x4, R6 ;  /* 0x0000000409067825 */ /* 0x000fe400078e0006 */
[----:B---3--:R-:W2:Y:S04]  /*00b0*/  LDG.E R4, desc[UR6][R4.64] ;  /* 0x0000000604047981 */ /* 0x008ea8000c1e1900 */
[----:B------:R-:W2:Y:S01]  /*00c0*/  LDG.E R7, desc[UR6][R6.64] ;  /* 0x0000000606077981 */ /* 0x000ea2000c1e1900 */
[----:B------:R-:W0:Y:S01]  /*00d0*/  S2UR UR5, SR_CgaCtaId ;  /* 0x00000000000579c3 */ /* 0x000e220000008800 */
[----:B------:R-:W-:Y:S01]  /*00e0*/  UMOV UR4, 0x400 ;  /* 0x0000040000047882 */ /* 0x000fe20000000000 */
[----:B------:R-:W-:Y:S01]  /*00f0*/  UISETP.GE.U32.AND UP0, UPT, UR8, 0x42, UPT ;  /* 0x000000420800788c */ /* 0x000fe2000bf06070 */
[----:B------:R-:W-:Y:S01]  /*0100*/  ISETP.GT.U32.AND P0, PT, R2, 0x1f, PT ;  /* 0x0000001f0200780c */ /* 0x000fe20003f04070 */
[----:B0-----:R-:W-:-:S06]  /*0110*/  ULEA UR4, UR5, UR4, 0x18 ;  /* 0x0000000405047291 */ /* 0x001fcc000f8ec0ff */
[----:B------:R-:W-:Y:S01]  /*0120*/  LEA R8, R2, UR4, 0x2 ;  /* 0x0000000402087c11 */ /* 0x000fe2000f8e10ff */
[----:B--2---:R-:W-:-:S05]  /*0130*/  IMAD.IADD R3, R4, 0x1, R7 ;  /* 0x0000000104037824 */ /* 0x004fca00078e0207 */
[----:B------:R0:W-:Y:S01]  /*0140*/  STS [R8], R3 ;  /* 0x0000000308007388 */ /* 0x0001e20000000800 */
[----:B------:R-:W-:Y:S06]  /*0150*/  BAR.SYNC.DEFER_BLOCKING 0x0 ;  /* 0x0000000000007b1d */ /* 0x000fec0000010000 */
[----:B------:R-:W-:Y:S05]  /*0160*/  BRA.U !UP0, `(.L_x_0) ;  /* 0x0000000108307547 */ /* 0x000fea000b800000 */
[----:B0-----:R-:W-:-:S07]  /*0170*/  MOV R3, UR8 ;  /* 0x0000000800037c02 */ /* 0x001fce0008000f00 */
.L_x_1:
[----:B------:R-:W-:-:S04]  /*0180*/  SHF.R.U32.HI R7, RZ, 0x1, R3 ;  /* 0x00000001ff077819 */ /* 0x000fc80000011603 */
[----:B------:R-:W-:-:S13]  /*0190*/  ISETP.GE.U32.AND P1, PT, R2, R7, PT ;  /* 0x000000070200720c */ /* 0x000fda0003f26070 */
[----:B------:R-:W-:Y:S01]  /*01a0*/  @!P1 IMAD R4, R7, 0x4, R8 ;  /* 0x0000000407049824 */ /* 0x000fe200078e0208 */
[----:B------:R-:W-:Y:S05]  /*01b0*/  @!P1 LDS R5, [R8] ;  /* 0x0000000008059984 */ /* 0x000fea0000000800 */
[----:B------:R-:W0:Y:S02]  /*01c0*/  @!P1 LDS R4, [R4] ;  /* 0x0000000004049984 */ /* 0x000e240000000800 */
[----:B0-----:R-:W-:-:S05]  /*01d0*/  @!P1 IMAD.IADD R5, R4, 0x1, R5 ;  /* 0x0000000104059824 */ /* 0x001fca00078e0205 */
[----:B------:R1:W-:Y:S01]  /*01e0*/  @!P1 STS [R8], R5 ;  /* 0x0000000508009388 */ /* 0x0003e20000000800 */
[----:B------:R-:W-:Y:S01]  /*01f0*/  BAR.SYNC.DEFER_BLOCKING 0x0 ;  /* 0x0000000000007b1d */ /* 0x000fe20000010000 */
[----:B------:R-:W-:Y:S02]  /*0200*/  ISETP.GT.U32.AND P1, PT, R3, 0x83, PT ;  /* 0x000000830300780c */ /* 0x000fe40003f24070 */
[----:B------:R-:W-:-:S11]  /*0210*/  MOV R3, R7 ;  /* 0x0000000700037202 */ /* 0x000fd60000000f00 */
[----:B-1----:R-:W-:Y:S05]  /*0220*/  @P1 BRA `(.L_x_1) ;  /* 0xfffffffc00d41947 */ /* 0x002fea000383ffff */
.L_x_0:
[----:B------:R-:W-:Y:S05]  /*0230*/  @P0 EXIT ;  /* 0x000000000000094d */ /* 0x000fea0003800000 */
[----:B0-----:R-:W-:Y:S01]  /*0240*/  LDS R3, [R8+0x80] ;  /* 0x0000800008037984 */ /* 0x001fe20000000800 */
[----:B------:R-:W-:-:S03]  /*0250*/  ISETP.NE.AND P0, PT, R2, RZ, PT ;  /* 0x000000ff0200720c */ /* 0x000fc60003f05270 */
[----:B------:R-:W-:Y:S04]  /*0260*/  LDS R4, [R8] ;  /* 0x0000000008047984 */ /* 0x000fe80000000800 */
[----:B------:R-:W0:Y:S04]  /*0270*/  LDS R5, [R8+0x40] ;  /* 0x0000400008057984 */ /* 0x000e280000000800 */
[----:B------:R-:W-:Y:S04]  /*0280*/  LDS R6, [R8+0x20] ;  /* 0x0000200008067984 */ /* 0x000fe80000000800 */
[----:B------:R-:W1:Y:S04]  /*0290*/  LDS R7, [R8+0x10] ;  /* 0x0000100008077984 */ /* 0x000e680000000800 */
[----:B------:R-:W-:Y:S04]  /*02a0*/  LDS R10, [R8+0x8] ;  /* 0x00000800080a7984 */ /* 0x000fe80000000800 */
[----:B------:R-:W2:Y:S01]  /*02b0*/  LDS R9, [R8+0x4] ;  /* 0x0000040008097984 */ /* 0x000ea20000000800 */
[----:B0-----:R-:W-:-:S04]  /*02c0*/  IADD3 R3, PT, PT, R5, R4, R3 ;  /* 0x0000000405037210 */ /* 0x001fc80007ffe003 */
[----:B-1----:R-:W-:-:S04]  /*02d0*/  IADD3 R3, PT, PT, R7, R6, R3 ;  /* 0x0000000607037210 */ /* 0x002fc80007ffe003 */
[----:B--2---:R-:W-:-:S05]  /*02e0*/  IADD3 R3, PT, PT, R9, R10, R3 ;  /* 0x0000000a09037210 */ /* 0x004fca0007ffe003 */
[----:B------:R0:W-:Y:S01]  /*02f0*/  STS [R8], R3 ;  /* 0x0000000308007388 */ /* 0x0001e20000000800 */
[----:B------:R-:W-:Y:S05]  /*0300*/  @P0 EXIT ;  /* 0x000000000000094d */ /* 0x000fea0003800000 */
[----:B------:R-:W1:Y:S01]  /*0310*/  S2UR UR5, SR_CgaCtaId ;  /* 0x00000000000579c3 */ /* 0x000e620000008800 */
[----:B------:R-:W-:-:S07]  /*0320*/  UMOV UR4, 0x400 ;  /* 0x0000040000047882 */ /* 0x000fce0000000000 */
[----:B0-----:R-:W0:Y:S01]  /*0330*/  LDC.64 R2, c[0x0][0x388] ;  /* 0x0000e200ff027b82 */ /* 0x001e220000000a00 */
[----:B-1----:R-:W-:Y:S01]  /*0340*/  ULEA UR4, UR5, UR4, 0x18 ;  /* 0x0000000405047291 */ /* 0x002fe2000f8ec0ff */
[----:B0-----:R-:W-:-:S08]  /*0350*/  IMAD.WIDE.U32 R2, R0, 0x4, R2 ;  /* 0x0000000400027825 */ /* 0x001fd000078e0002 */
[----:B------:R-:W0:Y:S04]  /*0360*/  LDS R5, [UR4] ;  /* 0x00000004ff057984 */ /* 0x000e280008000800 */
[----:B0-----:R-:W-:Y:S01]  /*0370*/  STG.E desc[UR6][R2.64], R5 ;  /* 0x0000000502007986 */ /* 0x001fe2000c101906 */
[----:B------:R-:W-:Y:S05]  /*0380*/  EXIT ;  /* 0x000000000000794d */ /* 0x000fea0003800000 */
.L_x_2:
[----:B------:R-:W-:-:S00]  /*0390*/  BRA `(.L_x_2) ;  /* 0xfffffffc00fc7947 */ /* 0x000fc0000383ffff */
[----:B------:R-:W-:-:S00]  /*03a0*/  NOP ;  /* 0x0000000000007918 */ /* 0x000fc00000000000 */
        /* <DEDUP_REMOVED lines=13> */
.L_x_3:


//--------------------- .nv.shared.partial_sum    --------------------------
	.section	.nv.shared.partial_sum,"aw",@nobits
	.sectionflags	@""
	.align	16
	.zero		1024


//--------------------- .nv.shared.reserved.0     --------------------------
	.section	.nv.shared.reserved.0,"aw",@nobits
	.weak		__nv_reservedSMEM_offset_0_alias
	.size		__nv_reservedSMEM_offset_0_alias, 0, 64
	.other		__nv_reservedSMEM_offset_0_alias,@"STO_CUDA_RESERVED_SHARED STV_DEFAULT"
__nv_reservedSMEM_offset_0_alias:
	.zero		0
	.zero		64


//--------------------- .nv.constant0.partial_sum --------------------------
	.section	.nv.constant0.partial_sum,"a",@progbits
	.sectionflags	@""
	.align	4
.nv.constant0.partial_sum:
	.zero		912


//--------------------- SYMBOLS --------------------------

	.type		.nv.reservedSmem.offset0,@object
	.size		.nv.reservedSmem.offset0,0x4
	.type		.nv.reservedSmem.cap,@object
	.size		.nv.reservedSmem.cap,0x4
